	.headerflags	@"EF_CUDA_TEXMODE_UNIFIED EF_CUDA_64BIT_ADDRESS EF_CUDA_ACCELERATORS EF_CUDA_SM90 EF_CUDA_VIRTUAL_SM(EF_CUDA_SM90)"
	.elftype	@"ET_EXEC"


//--------------------- .nv.info                  --------------------------
	.section	.nv.info,"",@"SHT_CUDA_INFO"
	.align	4


	//----- nvinfo : EIATTR_REGCOUNT
	.align		4
        /*0000*/ 	.byte	0x04, 0x2f
        /*0002*/ 	.short	(.L_3 - .L_2)
	.align		4
.L_2:
        /*0004*/ 	.word	index@(triton_poi_fused_cat_1)
        /*0008*/ 	.word	0x0000000c


	//----- nvinfo : EIATTR_MIN_STACK_SIZE
	.align		4
.L_3:
        /*000c*/ 	.byte	0x04, 0x12
        /*000e*/ 	.short	(.L_5 - .L_4)
	.align		4
.L_4:
        /*0010*/ 	.word	index@(triton_poi_fused_cat_1)
        /*0014*/ 	.word	0x00000000


	//----- nvinfo : EIATTR_FRAME_SIZE
	.align		4
.L_5:
        /*0018*/ 	.byte	0x04, 0x11
        /*001a*/ 	.short	(.L_7 - .L_6)
	.align		4
.L_6:
        /*001c*/ 	.word	index@(triton_poi_fused_cat_1)
        /*0020*/ 	.word	0x00000000


	//----- nvinfo : EIATTR_MIN_STACK_SIZE
	.align		4
.L_7:
        /*0024*/ 	.byte	0x04, 0x12
        /*0026*/ 	.short	(.L_9 - .L_8)
	.align		4
.L_8:
        /*0028*/ 	.word	index@(triton_poi_fused_cat_1)
        /*002c*/ 	.word	0x00000000
.L_9:


//--------------------- .nv.info.triton_poi_fused_cat_1 --------------------------
	.section	.nv.info.triton_poi_fused_cat_1,"",@"SHT_CUDA_INFO"
	.sectionflags	@""
	.align	4


	//----- nvinfo : EIATTR_CUDA_API_VERSION
	.align		4
        /*0000*/ 	.byte	0x04, 0x37
        /*0002*/ 	.short	(.L_11 - .L_10)
.L_10:
        /*0004*/ 	.word	0x0000007c


	//----- nvinfo : EIATTR_KPARAM_INFO
	.align		4
.L_11:
        /*0008*/ 	.byte	0x04, 0x17
        /*000a*/ 	.short	(.L_13 - .L_12)
.L_12:
        /*000c*/ 	.word	0x00000000
        /*0010*/ 	.short	0x0002
        /*0012*/ 	.short	0x0010
        /*0014*/ 	.byte	0x00, 0xf0, 0x11, 0x00


	//----- nvinfo : EIATTR_KPARAM_INFO
	.align		4
.L_13:
        /*0018*/ 	.byte	0x04, 0x17
        /*001a*/ 	.short	(.L_15 - .L_14)
.L_14:
        /*001c*/ 	.word	0x00000000
        /*0020*/ 	.short	0x0001
        /*0022*/ 	.short	0x0008
        /*0024*/ 	.byte	0x00, 0xf4, 0x21, 0x00


	//----- nvinfo : EIATTR_KPARAM_INFO
	.align		4
.L_15:
        /*0028*/ 	.byte	0x04, 0x17
        /*002a*/ 	.short	(.L_17 - .L_16)
.L_16:
        /*002c*/ 	.word	0x00000000
        /*0030*/ 	.short	0x0000
        /*0032*/ 	.short	0x0000
        /*0034*/ 	.byte	0x00, 0xf4, 0x21, 0x00


	//----- nvinfo : EIATTR_SPARSE_MMA_MASK
	.align		4
.L_17:
        /*0038*/ 	.byte	0x03, 0x50
        /*003a*/ 	.short	0x0000


	//----- nvinfo : EIATTR_MAXREG_COUNT
	.align		4
        /*003c*/ 	.byte	0x03, 0x1b
        /*003e*/ 	.short	0x00ff


	//----- nvinfo : EIATTR_EXIT_INSTR_OFFSETS
	.align		4
        /*0040*/ 	.byte	0x04, 0x1c
        /*0042*/ 	.short	(.L_19 - .L_18)


	//   ....[0]....
.L_18:
        /*0044*/ 	.word	0x00000100


	//   ....[1]....
        /*0048*/ 	.word	0x00000180


	//----- nvinfo : EIATTR_REQNTID
	.align		4
.L_19:
        /*004c*/ 	.byte	0x04, 0x10
        /*004e*/ 	.short	(.L_21 - .L_20)
.L_20:
        /*0050*/ 	.word	0x00000020
        /*0054*/ 	.word	0x00000001
        /*0058*/ 	.word	0x00000001


	//----- nvinfo : EIATTR_CBANK_PARAM_SIZE
	.align		4
.L_21:
        /*005c*/ 	.byte	0x03, 0x19
        /*005e*/ 	.short	0x0014


	//----- nvinfo : EIATTR_PARAM_CBANK
	.align		4
        /*0060*/ 	.byte	0x04, 0x0a
        /*0062*/ 	.short	(.L_23 - .L_22)
	.align		4
.L_22:
        /*0064*/ 	.word	index@(.nv.constant0.triton_poi_fused_cat_1)
        /*0068*/ 	.short	0x0210
        /*006a*/ 	.short	0x0014


	//----- nvinfo : EIATTR_SW_WAR
	.align		4
.L_23:
        /*006c*/ 	.byte	0x04, 0x36
        /*006e*/ 	.short	(.L_25 - .L_24)
.L_24:
        /*0070*/ 	.word	0x00000008
.L_25:


//--------------------- .nv.callgraph             --------------------------
	.section	.nv.callgraph,"",@"SHT_CUDA_CALLGRAPH"
	.align	4
	.sectionentsize	8
	.align		4
        /*0000*/ 	.word	0x00000000
	.align		4
        /*0004*/ 	.word	0xffffffff
	.align		4
        /*0008*/ 	.word	0x00000000
	.align		4
        /*000c*/ 	.word	0xfffffffe
	.align		4
        /*0010*/ 	.word	0x00000000
	.align		4
        /*0014*/ 	.word	0xfffffffd
	.align		4
        /*0018*/ 	.word	0x00000000
	.align		4
        /*001c*/ 	.word	0xfffffffc


//--------------------- .nv.constant4             --------------------------
	.section	.nv.constant4,"a",@progbits
	.align	8
	.align		8
.nv.constant4:
        /*0000*/ 	.dword	_$_str
	.align		8
        /*0008*/ 	.dword	_$_str_$_2


//--------------------- .text.triton_poi_fused_cat_1 --------------------------
	.section	.text.triton_poi_fused_cat_1,"ax",@progbits
	.align	128
        .global         triton_poi_fused_cat_1
        .type           triton_poi_fused_cat_1,@function
        .size           triton_poi_fused_cat_1,(.L_x_1 - triton_poi_fused_cat_1)
        .other          triton_poi_fused_cat_1,@"STO_CUDA_ENTRY STV_DEFAULT"
triton_poi_fused_cat_1:
.text.triton_poi_fused_cat_1:
[----:B------:R-:W0:Y:S02]  /*0000*/  LDC R1, c[0x0][0x28] ;  /* 0x00000a00ff017b82 */ /* 0x000e240000000800 */
[----:B------:R-:W1:Y:S01]  /*0010*/  LDC.64 R2, c[0x0][0x210] ;  /* 0x00008400ff027b82 */ /* 0x000e620000000a00 */
[----:B------:R-:W-:Y:S01]  /*0020*/  ULDC.64 UR4, c[0x0][0x208] ;  /* 0x0000820000047ab9 */ /* 0x000fe20000000a00 */
[----:B------:R-:W2:Y:S01]  /*0030*/  S2R R0, SR_TID.X ;  /* 0x0000000000007919 */ /* 0x000ea20000002100 */
[----:B------:R-:W3:Y:S05]  /*0040*/  S2R R7, SR_CTAID.X ;  /* 0x0000000000077919 */ /* 0x000eea0000002500 */
[----:B------:R-:W4:Y:S01]  /*0050*/  LDC.64 R4, c[0x0][0x218] ;  /* 0x00008600ff047b82 */ /* 0x000f220000000a00 */
[----:B-1----:R-:W5:Y:S01]  /*0060*/  LDG.E R2, desc[UR4][R2.64] ;  /* 0x0000000402027981 */ /* 0x002f62000c1e1900 */
[----:B------:R-:W-:Y:S01]  /*0070*/  HFMA2.MMA R9, -RZ, RZ, 0.9375, 0 ;  /* 0x3b800000ff097435 */ /* 0x000fe200000001ff */
[----:B--2---:R-:W-:-:S05]  /*0080*/  IMAD.SHL.U32 R0, R0, 0x2, RZ ;  /* 0x0000000200007824 */ /* 0x004fca00078e00ff */
[----:B------:R-:W-:-:S05]  /*0090*/  LOP3.LUT R0, R0, 0x3e, RZ, 0xc0, !PT ;  /* 0x0000003e00007812 */ /* 0x000fca00078ec0ff */
[----:B---3--:R-:W-:-:S05]  /*00a0*/  IMAD R7, R7, 0x40, R0 ;  /* 0x0000004007077824 */ /* 0x008fca00078e0200 */
[----:B------:R-:W-:Y:S02]  /*00b0*/  ISETP.GE.AND P0, PT, R7, 0x40, PT ;  /* 0x000000400700780c */ /* 0x000fe40003f06270 */
[----:B------:R-:W-:-:S04]  /*00c0*/  SHF.R.S32.HI R0, RZ, 0x1f, R7 ;  /* 0x0000001fff007819 */ /* 0x000fc80000011407 */
[----:B------:R-:W-:Y:S01]  /*00d0*/  LEA.HI R8, R0, R7, RZ, 0x4 ;  /* 0x0000000700087211 */ /* 0x000fe200078f20ff */
[----:B-----5:R-:W-:-:S03]  /*00e0*/  FFMA R0, R2, R9, 9.9999999392252902908e-09 ;  /* 0x322bcc7702007423 */ /* 0x020fc60000000009 */
[----:B------:R-:W-:-:S03]  /*00f0*/  LOP3.LUT R2, R8, 0xfffffff0, RZ, 0xc0, !PT ;  /* 0xfffffff008027812 */ /* 0x000fc600078ec0ff */
[----:B----4-:R-:W-:Y:S05]  /*0100*/  @P0 EXIT ;  /* 0x000000000000094d */ /* 0x010fea0003800000 */
[----:B------:R-:W0:Y:S01]  /*0110*/  MUFU.SQRT R6, R0 ;  /* 0x0000000000067308 */ /* 0x000e220000002000 */
[----:B------:R-:W-:Y:S01]  /*0120*/  SHF.R.S32.HI R8, RZ, 0x4, R8 ;  /* 0x00000004ff087819 */ /* 0x000fe20000011408 */
[----:B------:R-:W-:-:S04]  /*0130*/  IMAD.IADD R7, R7, 0x1, -R2 ;  /* 0x0000000107077824 */ /* 0x000fc800078e0a02 */
[----:B------:R-:W-:-:S04]  /*0140*/  IMAD R3, R8, 0x50, R7 ;  /* 0x0000005008037824 */ /* 0x000fc800078e0207 */
[----:B------:R-:W-:Y:S01]  /*0150*/  IMAD.WIDE R2, R3, 0x4, R4 ;  /* 0x0000000403027825 */ /* 0x000fe200078e0204 */
[----:B0-----:R-:W-:-:S05]  /*0160*/  MOV R7, R6 ;  /* 0x0000000600077202 */ /* 0x001fca0000000f00 */
[----:B------:R-:W-:Y:S01]  /*0170*/  STG.E.64 desc[UR4][R2.64], R6 ;  /* 0x0000000602007986 */ /* 0x000fe2000c101b04 */
[----:B------:R-:W-:Y:S05]  /*0180*/  EXIT ;  /* 0x000000000000794d */ /* 0x000fea0003800000 */
.L_x_0:
[----:B------:R-:W-:-:S00]  /*0190*/  BRA `(.L_x_0) ;  /* 0xfffffffc00fc7947 */ /* 0x000fc0000383ffff */
[----:B------:R-:W-:-:S00]  /*01a0*/  NOP ;  /* 0x0000000000007918 */ /* 0x000fc00000000000 */
        /* <DEDUP_REMOVED lines=13> */
.L_x_1:


//--------------------- .nv.global.init           --------------------------
	.section	.nv.global.init,"aw",@progbits
.nv.global.init:
	.type		_$_str,@object
	.size		_$_str,(_$_str_$_2 - _$_str)
_$_str:
        /*0000*/ 	.byte	0x5f, 0x5f, 0x43, 0x55, 0x44, 0x41, 0x5f, 0x46, 0x54, 0x5a, 0x00
	.type		_$_str_$_2,@object
	.size		_$_str_$_2,(.L_1 - _$_str_$_2)
_$_str_$_2:
        /*000b*/ 	.byte	0x5f, 0x5f, 0x43, 0x55, 0x44, 0x41, 0x5f, 0x50, 0x52, 0x45, 0x43, 0x5f, 0x53, 0x51, 0x52, 0x54
        /*001b*/ 	.byte	0x00
.L_1:


//--------------------- .nv.constant0.triton_poi_fused_cat_1 --------------------------
	.section	.nv.constant0.triton_poi_fused_cat_1,"a",@progbits
	.sectionflags	@""
	.align	4
.nv.constant0.triton_poi_fused_cat_1:
	.zero		548
